//
// Generated by NVIDIA NVVM Compiler
//
// Compiler Build ID: CL-36424714
// Cuda compilation tools, release 13.0, V13.0.88
// Based on NVVM 20.0.0
//

.version 9.0
.target sm_100
.address_size 64

	// .globl	_Z13zshift_matrixP7double2id

.visible .entry _Z13zshift_matrixP7double2id(
	.param .u64 .ptr .align 1 _Z13zshift_matrixP7double2id_param_0,
	.param .u32 _Z13zshift_matrixP7double2id_param_1,
	.param .f64 _Z13zshift_matrixP7double2id_param_2
)
{
	.reg .pred 	%p<2>;
	.reg .b32 	%r<7>;
	.reg .b64 	%rd<5>;
	.reg .b64 	%fd<4>;

	ld.param.u64 	%rd1, [_Z13zshift_matrixP7double2id_param_0];
	ld.param.u32 	%r2, [_Z13zshift_matrixP7double2id_param_1];
	ld.param.f64 	%fd1, [_Z13zshift_matrixP7double2id_param_2];
	mov.u32 	%r3, %ctaid.x;
	mov.u32 	%r4, %ntid.x;
	mov.u32 	%r5, %tid.x;
	mad.lo.s32 	%r1, %r3, %r4, %r5;
	setp.ge.s32 	%p1, %r1, %r2;
	@%p1 bra 	$L__BB0_2;
	cvta.to.global.u64 	%rd2, %rd1;
	mad.lo.s32 	%r6, %r2, %r1, %r1;
	mul.wide.s32 	%rd3, %r6, 16;
	add.s64 	%rd4, %rd2, %rd3;
	ld.global.f64 	%fd2, [%rd4];
	add.f64 	%fd3, %fd1, %fd2;
	st.global.f64 	[%rd4], %fd3;
$L__BB0_2:
	ret;

}
	// .globl	_Z17zshift_mpi_matrixP7double2Pmmmd
.visible .entry _Z17zshift_mpi_matrixP7double2Pmmmd(
	.param .u64 .ptr .align 1 _Z17zshift_mpi_matrixP7double2Pmmmd_param_0,
	.param .u64 .ptr .align 1 _Z17zshift_mpi_matrixP7double2Pmmmd_param_1,
	.param .u64 _Z17zshift_mpi_matrixP7double2Pmmmd_param_2,
	.param .u64 _Z17zshift_mpi_matrixP7double2Pmmmd_param_3,
	.param .f64 _Z17zshift_mpi_matrixP7double2Pmmmd_param_4
)
{
	.reg .pred 	%p<6>;
	.reg .b32 	%r<9>;
	.reg .b64 	%rd<16>;
	.reg .b64 	%fd<4>;

	ld.param.u64 	%rd3, [_Z17zshift_mpi_matrixP7double2Pmmmd_param_0];
	ld.param.u64 	%rd5, [_Z17zshift_mpi_matrixP7double2Pmmmd_param_1];
	ld.param.u64 	%rd6, [_Z17zshift_mpi_matrixP7double2Pmmmd_param_2];
	ld.param.u64 	%rd4, [_Z17zshift_mpi_matrixP7double2Pmmmd_param_3];
	ld.param.f64 	%fd1, [_Z17zshift_mpi_matrixP7double2Pmmmd_param_4];
	cvta.to.global.u64 	%rd7, %rd5;
	mov.u32 	%r1, %ctaid.x;
	mov.u32 	%r2, %ntid.x;
	mov.u32 	%r3, %tid.x;
	mad.lo.s32 	%r4, %r1, %r2, %r3;
	mov.u32 	%r5, %ctaid.y;
	mov.u32 	%r6, %ntid.y;
	mov.u32 	%r7, %tid.y;
	mad.lo.s32 	%r8, %r5, %r6, %r7;
	ld.global.u64 	%rd8, [%rd7];
	cvt.u64.u32 	%rd1, %r8;
	add.s64 	%rd9, %rd8, %rd1;
	cvt.s64.s32 	%rd2, %r4;
	ld.global.u64 	%rd10, [%rd7+8];
	add.s64 	%rd11, %rd10, %rd2;
	setp.ne.s64 	%p1, %rd9, %rd11;
	setp.le.u64 	%p2, %rd6, %rd2;
	setp.le.u64 	%p3, %rd4, %rd1;
	or.pred  	%p4, %p2, %p3;
	or.pred  	%p5, %p4, %p1;
	@%p5 bra 	$L__BB1_2;
	cvta.to.global.u64 	%rd12, %rd3;
	mad.lo.s64 	%rd13, %rd4, %rd2, %rd1;
	shl.b64 	%rd14, %rd13, 4;
	add.s64 	%rd15, %rd12, %rd14;
	ld.global.f64 	%fd2, [%rd15];
	add.f64 	%fd3, %fd1, %fd2;
	st.global.f64 	[%rd15], %fd3;
$L__BB1_2:
	ret;

}


// ===== COMPILED SASS (sm_100) =====

	.target	sm_100

	.elftype	@"ET_EXEC"


//--------------------- .note.nv.tkinfo           --------------------------
	.section	.note.nv.tkinfo,"",@"SHT_NOTE"
	.sectionflags	@"SHF_NOTE_NV_TKINFO"
	.tkinfo
        /*0018*/ 	.word	0x00000002
        /*0030*/ 	.string	""
        /*0030*/ 	.string	"ptxas"
        /*0030*/ 	.string	"Cuda compilation tools, release 13.0, V13.0.88"
        /*0030*/ 	.string	"Build cuda_13.0.r13.0/compiler.36424714_0"
        /*0030*/ 	.string	"-arch sm_100 -m 64 "



//--------------------- .note.nv.cuinfo           --------------------------
	.section	.note.nv.cuinfo,"",@"SHT_NOTE"
	.sectionflags	@"SHF_NOTE_NV_CUINFO"
        /*0018*/ 	.short	0x0002
        /*001a*/ 	.short	0x0064
        /*001c*/ 	.short	0x0082
	.zero		2


//--------------------- .nv.info                  --------------------------
	.section	.nv.info,"",@"SHT_CUDA_INFO"
	.align	4


	//----- nvinfo : EIATTR_REGCOUNT
	.align		4
        /*0000*/ 	.byte	0x04, 0x2f
        /*0002*/ 	.short	(.L_1 - .L_0)
	.align		4
.L_0:
        /*0004*/ 	.word	index@(_Z13zshift_matrixP7double2id)
        /*0008*/ 	.word	0x00000008


	//----- nvinfo : EIATTR_FRAME_SIZE
	.align		4
.L_1:
        /*000c*/ 	.byte	0x04, 0x11
        /*000e*/ 	.short	(.L_3 - .L_2)
	.align		4
.L_2:
        /*0010*/ 	.word	index@(_Z13zshift_matrixP7double2id)
        /*0014*/ 	.word	0x00000000


	//----- nvinfo : EIATTR_REGCOUNT
	.align		4
.L_3:
        /*0018*/ 	.byte	0x04, 0x2f
        /*001a*/ 	.short	(.L_5 - .L_4)
	.align		4
.L_4:
        /*001c*/ 	.word	index@(_Z17zshift_mpi_matrixP7double2Pmmmd)
        /*0020*/ 	.word	0x00000010


	//----- nvinfo : EIATTR_FRAME_SIZE
	.align		4
.L_5:
        /*0024*/ 	.byte	0x04, 0x11
        /*0026*/ 	.short	(.L_7 - .L_6)
	.align		4
.L_6:
        /*0028*/ 	.word	index@(_Z17zshift_mpi_matrixP7double2Pmmmd)
        /*002c*/ 	.word	0x00000000


	//----- nvinfo : EIATTR_MIN_STACK_SIZE
	.align		4
.L_7:
        /*0030*/ 	.byte	0x04, 0x12
        /*0032*/ 	.short	(.L_9 - .L_8)
	.align		4
.L_8:
        /*0034*/ 	.word	index@(_Z17zshift_mpi_matrixP7double2Pmmmd)
        /*0038*/ 	.word	0x00000000


	//----- nvinfo : EIATTR_MIN_STACK_SIZE
	.align		4
.L_9:
        /*003c*/ 	.byte	0x04, 0x12
        /*003e*/ 	.short	(.L_11 - .L_10)
	.align		4
.L_10:
        /*0040*/ 	.word	index@(_Z13zshift_matrixP7double2id)
        /*0044*/ 	.word	0x00000000
.L_11:


//--------------------- .nv.compat                --------------------------
	.section	.nv.compat,"",@"SHT_CUDA_COMPAT_INFO"
	.align	4
        /*0000*/ 	.byte	0x02, 0x09, 0x00, 0x00, 0x02, 0x02, 0x01, 0x00, 0x02, 0x05, 0x05, 0x00, 0x03, 0x07, 0x01, 0x01
        /*0010*/ 	.byte	0x02, 0x03, 0x00, 0x00, 0x02, 0x06, 0x01, 0x00, 0x04, 0x0b, 0x08, 0x00, 0x01, 0x00, 0x00, 0x00
        /*0020*/ 	.byte	0x00, 0x00, 0x00, 0x00


//--------------------- .nv.info._Z17zshift_mpi_matrixP7double2Pmmmd --------------------------
	.section	.nv.info._Z17zshift_mpi_matrixP7double2Pmmmd,"",@"SHT_CUDA_INFO"
	.sectionflags	@""
	.align	4


	//----- nvinfo : EIATTR_CUDA_API_VERSION
	.align		4
        /*0000*/ 	.byte	0x04, 0x37
        /*0002*/ 	.short	(.L_13 - .L_12)
.L_12:
        /*0004*/ 	.word	0x00000082


	//----- nvinfo : EIATTR_KPARAM_INFO
	.align		4
.L_13:
        /*0008*/ 	.byte	0x04, 0x17
        /*000a*/ 	.short	(.L_15 - .L_14)
.L_14:
        /*000c*/ 	.word	0x00000000
        /*0010*/ 	.short	0x0004
        /*0012*/ 	.short	0x0020
        /*0014*/ 	.byte	0x00, 0xf0, 0x21, 0x00


	//----- nvinfo : EIATTR_KPARAM_INFO
	.align		4
.L_15:
        /*0018*/ 	.byte	0x04, 0x17
        /*001a*/ 	.short	(.L_17 - .L_16)
.L_16:
        /*001c*/ 	.word	0x00000000
        /*0020*/ 	.short	0x0003
        /*0022*/ 	.short	0x0018
        /*0024*/ 	.byte	0x00, 0xf0, 0x21, 0x00


	//----- nvinfo : EIATTR_KPARAM_INFO
	.align		4
.L_17:
        /*0028*/ 	.byte	0x04, 0x17
        /*002a*/ 	.short	(.L_19 - .L_18)
.L_18:
        /*002c*/ 	.word	0x00000000
        /*0030*/ 	.short	0x0002
        /*0032*/ 	.short	0x0010
        /*0034*/ 	.byte	0x00, 0xf0, 0x21, 0x00


	//----- nvinfo : EIATTR_KPARAM_INFO
	.align		4
.L_19:
        /*0038*/ 	.byte	0x04, 0x17
        /*003a*/ 	.short	(.L_21 - .L_20)
.L_20:
        /*003c*/ 	.word	0x00000000
        /*0040*/ 	.short	0x0001
        /*0042*/ 	.short	0x0008
        /*0044*/ 	.byte	0x00, 0xf5, 0x21, 0x00


	//----- nvinfo : EIATTR_KPARAM_INFO
	.align		4
.L_21:
        /*0048*/ 	.byte	0x04, 0x17
        /*004a*/ 	.short	(.L_23 - .L_22)
.L_22:
        /*004c*/ 	.word	0x00000000
        /*0050*/ 	.short	0x0000
        /*0052*/ 	.short	0x0000
        /*0054*/ 	.byte	0x00, 0xf5, 0x21, 0x00


	//----- nvinfo : EIATTR_SPARSE_MMA_MASK
	.align		4
.L_23:
        /*0058*/ 	.byte	0x03, 0x50
        /*005a*/ 	.short	0x0000


	//----- nvinfo : EIATTR_MAXREG_COUNT
	.align		4
        /*005c*/ 	.byte	0x03, 0x1b
        /*005e*/ 	.short	0x00ff


	//----- nvinfo : EIATTR_MERCURY_ISA_VERSION
	.align		4
        /*0060*/ 	.byte	0x03, 0x5f
        /*0062*/ 	.short	0x0101


	//----- nvinfo : EIATTR_VRC_CTA_INIT_COUNT
	.align		4
        /*0064*/ 	.byte	0x02, 0x4a
	.zero		1
	.zero		1


	//----- nvinfo : EIATTR_EXIT_INSTR_OFFSETS
	.align		4
        /*0068*/ 	.byte	0x04, 0x1c
        /*006a*/ 	.short	(.L_25 - .L_24)


	//   ....[0]....
.L_24:
        /*006c*/ 	.word	0x00000190


	//   ....[1]....
        /*0070*/ 	.word	0x00000260


	//----- nvinfo : EIATTR_CBANK_PARAM_SIZE
	.align		4
.L_25:
        /*0074*/ 	.byte	0x03, 0x19
        /*0076*/ 	.short	0x0028


	//----- nvinfo : EIATTR_PARAM_CBANK
	.align		4
        /*0078*/ 	.byte	0x04, 0x0a
        /*007a*/ 	.short	(.L_27 - .L_26)
	.align		4
.L_26:
        /*007c*/ 	.word	index@(.nv.constant0._Z17zshift_mpi_matrixP7double2Pmmmd)
        /*0080*/ 	.short	0x0380
        /*0082*/ 	.short	0x0028


	//----- nvinfo : EIATTR_SW_WAR
	.align		4
.L_27:
        /*0084*/ 	.byte	0x04, 0x36
        /*0086*/ 	.short	(.L_29 - .L_28)
.L_28:
        /*0088*/ 	.word	0x00000008
.L_29:


//--------------------- .nv.info._Z13zshift_matrixP7double2id --------------------------
	.section	.nv.info._Z13zshift_matrixP7double2id,"",@"SHT_CUDA_INFO"
	.sectionflags	@""
	.align	4


	//----- nvinfo : EIATTR_CUDA_API_VERSION
	.align		4
        /*0000*/ 	.byte	0x04, 0x37
        /*0002*/ 	.short	(.L_31 - .L_30)
.L_30:
        /*0004*/ 	.word	0x00000082


	//----- nvinfo : EIATTR_KPARAM_INFO
	.align		4
.L_31:
        /*0008*/ 	.byte	0x04, 0x17
        /*000a*/ 	.short	(.L_33 - .L_32)
.L_32:
        /*000c*/ 	.word	0x00000000
        /*0010*/ 	.short	0x0002
        /*0012*/ 	.short	0x0010
        /*0014*/ 	.byte	0x00, 0xf0, 0x21, 0x00


	//----- nvinfo : EIATTR_KPARAM_INFO
	.align		4
.L_33:
        /*0018*/ 	.byte	0x04, 0x17
        /*001a*/ 	.short	(.L_35 - .L_34)
.L_34:
        /*001c*/ 	.word	0x00000000
        /*0020*/ 	.short	0x0001
        /*0022*/ 	.short	0x0008
        /*0024*/ 	.byte	0x00, 0xf0, 0x11, 0x00


	//----- nvinfo : EIATTR_KPARAM_INFO
	.align		4
.L_35:
        /*0028*/ 	.byte	0x04, 0x17
        /*002a*/ 	.short	(.L_37 - .L_36)
.L_36:
        /*002c*/ 	.word	0x00000000
        /*0030*/ 	.short	0x0000
        /*0032*/ 	.short	0x0000
        /*0034*/ 	.byte	0x00, 0xf5, 0x21, 0x00


	//----- nvinfo : EIATTR_SPARSE_MMA_MASK
	.align		4
.L_37:
        /*0038*/ 	.byte	0x03, 0x50
        /*003a*/ 	.short	0x0000


	//----- nvinfo : EIATTR_MAXREG_COUNT
	.align		4
        /*003c*/ 	.byte	0x03, 0x1b
        /*003e*/ 	.short	0x00ff


	//----- nvinfo : EIATTR_MERCURY_ISA_VERSION
	.align		4
        /*0040*/ 	.byte	0x03, 0x5f
        /*0042*/ 	.short	0x0101


	//----- nvinfo : EIATTR_VRC_CTA_INIT_COUNT
	.align		4
        /*0044*/ 	.byte	0x02, 0x4a
	.zero		1
	.zero		1


	//----- nvinfo : EIATTR_EXIT_INSTR_OFFSETS
	.align		4
        /*0048*/ 	.byte	0x04, 0x1c
        /*004a*/ 	.short	(.L_39 - .L_38)


	//   ....[0]....
.L_38:
        /*004c*/ 	.word	0x00000070


	//   ....[1]....
        /*0050*/ 	.word	0x00000100


	//----- nvinfo : EIATTR_CBANK_PARAM_SIZE
	.align		4
.L_39:
        /*0054*/ 	.byte	0x03, 0x19
        /*0056*/ 	.short	0x0018


	//----- nvinfo : EIATTR_PARAM_CBANK
	.align		4
        /*0058*/ 	.byte	0x04, 0x0a
        /*005a*/ 	.short	(.L_41 - .L_40)
	.align		4
.L_40:
        /*005c*/ 	.word	index@(.nv.constant0._Z13zshift_matrixP7double2id)
        /*0060*/ 	.short	0x0380
        /*0062*/ 	.short	0x0018


	//----- nvinfo : EIATTR_SW_WAR
	.align		4
.L_41:
        /*0064*/ 	.byte	0x04, 0x36
        /*0066*/ 	.short	(.L_43 - .L_42)
.L_42:
        /*0068*/ 	.word	0x00000008
.L_43:


//--------------------- .nv.callgraph             --------------------------
	.section	.nv.callgraph,"",@"SHT_CUDA_CALLGRAPH"
	.align	4
	.sectionentsize	8
	.align		4
        /*0000*/ 	.word	0x00000000
	.align		4
        /*0004*/ 	.word	0xffffffff
	.align		4
        /*0008*/ 	.word	0x00000000
	.align		4
        /*000c*/ 	.word	0xfffffffe
	.align		4
        /*0010*/ 	.word	0x00000000
	.align		4
        /*0014*/ 	.word	0xfffffffd
	.align		4
        /*0018*/ 	.word	0x00000000
	.align		4
        /*001c*/ 	.word	0xfffffffc


//--------------------- .text._Z17zshift_mpi_matrixP7double2Pmmmd --------------------------
	.section	.text._Z17zshift_mpi_matrixP7double2Pmmmd,"ax",@progbits
	.align	128
        .global         _Z17zshift_mpi_matrixP7double2Pmmmd
        .type           _Z17zshift_mpi_matrixP7double2Pmmmd,@function
        .size           _Z17zshift_mpi_matrixP7double2Pmmmd,(.L_x_2 - _Z17zshift_mpi_matrixP7double2Pmmmd)
        .other          _Z17zshift_mpi_matrixP7double2Pmmmd,@"STO_CUDA_ENTRY STV_DEFAULT"
_Z17zshift_mpi_matrixP7double2Pmmmd:
.text._Z17zshift_mpi_matrixP7double2Pmmmd:
[----:B------:R-:W-:Y:S08]  /*0000*/  LDC R1, c[0x0][0x37c] ;  /* 0x0000df00ff017b82 */ /* 0x000ff00000000800 */
[----:B------:R-:W0:Y:S01]  /*0010*/  LDC.64 R2, c[0x0][0x388] ;  /* 0x0000e200ff027b82 */ /* 0x000e220000000a00 */
[----:B------:R-:W0:Y:S01]  /*0020*/  LDCU.64 UR4, c[0x0][0x358] ;  /* 0x00006b00ff0477ac */ /* 0x000e220008000a00 */
[----:B------:R-:W1:Y:S01]  /*0030*/  S2R R9, SR_TID.Y ;  /* 0x0000000000097919 */ /* 0x000e620000002200 */
[----:B------:R-:W2:Y:S01]  /*0040*/  LDCU.128 UR8, c[0x0][0x390] ;  /* 0x00007200ff0877ac */ /* 0x000ea20008000c00 */
[----:B0-----:R-:W3:Y:S04]  /*0050*/  LDG.E.64 R4, desc[UR4][R2.64] ;  /* 0x0000000402047981 */ /* 0x001ee8000c1e1b00 */
[----:B------:R3:W4:Y:S01]  /*0060*/  LDG.E.64 R6, desc[UR4][R2.64+0x8] ;  /* 0x0000080402067981 */ /* 0x000722000c1e1b00 */
[----:B------:R-:W0:Y:S01]  /*0070*/  LDC R11, c[0x0][0x360] ;  /* 0x0000d800ff0b7b82 */ /* 0x000e220000000800 */
[----:B------:R-:W0:Y:S07]  /*0080*/  S2R R0, SR_TID.X ;  /* 0x0000000000007919 */ /* 0x000e2e0000002100 */
[----:B------:R-:W1:Y:S08]  /*0090*/  S2UR UR7, SR_CTAID.Y ;  /* 0x00000000000779c3 */ /* 0x000e700000002600 */
[----:B------:R-:W1:Y:S08]  /*00a0*/  LDC R8, c[0x0][0x364] ;  /* 0x0000d900ff087b82 */ /* 0x000e700000000800 */
[----:B------:R-:W0:Y:S01]  /*00b0*/  S2UR UR6, SR_CTAID.X ;  /* 0x00000000000679c3 */ /* 0x000e220000002500 */
[----:B-1----:R-:W-:-:S05]  /*00c0*/  IMAD R8, R8, UR7, R9 ;  /* 0x0000000708087c24 */ /* 0x002fca000f8e0209 */
[----:B--2---:R-:W-:Y:S01]  /*00d0*/  ISETP.GE.U32.AND P1, PT, R8, UR10, PT ;  /* 0x0000000a08007c0c */ /* 0x004fe2000bf26070 */
[----:B0-----:R-:W-:-:S03]  /*00e0*/  IMAD R11, R11, UR6, R0 ;  /* 0x000000060b0b7c24 */ /* 0x001fc6000f8e0200 */
[----:B------:R-:W-:Y:S02]  /*00f0*/  ISETP.GE.U32.AND.EX P1, PT, RZ, UR11, PT, P1 ;  /* 0x0000000bff007c0c */ /* 0x000fe4000bf26110 */
[----:B------:R-:W-:Y:S02]  /*0100*/  SHF.R.S32.HI R13, RZ, 0x1f, R11 ;  /* 0x0000001fff0d7819 */ /* 0x000fe4000001140b */
[----:B------:R-:W-:-:S04]  /*0110*/  ISETP.GE.U32.AND P0, PT, R11, UR8, PT ;  /* 0x000000080b007c0c */ /* 0x000fc8000bf06070 */
[----:B------:R-:W-:Y:S02]  /*0120*/  ISETP.GE.U32.OR.EX P0, PT, R13, UR9, P1, P0 ;  /* 0x000000090d007c0c */ /* 0x000fe40008f06500 */
[----:B---3--:R-:W-:Y:S02]  /*0130*/  IADD3 R3, P2, PT, R8, R4, RZ ;  /* 0x0000000408037210 */ /* 0x008fe40007f5e0ff */
[----:B----4-:R-:W-:-:S03]  /*0140*/  IADD3 R0, P3, PT, R11, R6, RZ ;  /* 0x000000060b007210 */ /* 0x010fc60007f7e0ff */
[----:B------:R-:W-:Y:S01]  /*0150*/  IMAD.X R5, RZ, RZ, R5, P2 ;  /* 0x000000ffff057224 */ /* 0x000fe200010e0605 */
[----:B------:R-:W-:Y:S01]  /*0160*/  ISETP.NE.U32.AND P2, PT, R3, R0, PT ;  /* 0x000000000300720c */ /* 0x000fe20003f45070 */
[----:B------:R-:W-:-:S05]  /*0170*/  IMAD.X R6, R7, 0x1, R13, P3 ;  /* 0x0000000107067824 */ /* 0x000fca00018e060d */
[----:B------:R-:W-:-:S13]  /*0180*/  ISETP.NE.OR.EX P0, PT, R5, R6, P0, P2 ;  /* 0x000000060500720c */ /* 0x000fda0000705720 */
[----:B------:R-:W-:Y:S05]  /*0190*/  @P0 EXIT ;  /* 0x000000000000094d */ /* 0x000fea0003800000 */
[----:B------:R-:W0:Y:S01]  /*01a0*/  LDCU.64 UR6, c[0x0][0x380] ;  /* 0x00007000ff0677ac */ /* 0x000e220008000a00 */
[----:B------:R-:W-:Y:S02]  /*01b0*/  IMAD R0, R13, UR10, RZ ;  /* 0x0000000a0d007c24 */ /* 0x000fe4000f8e02ff */
[----:B------:R-:W-:Y:S02]  /*01c0*/  IMAD.MOV.U32 R9, RZ, RZ, RZ ;  /* 0x000000ffff097224 */ /* 0x000fe400078e00ff */
[C---:B------:R-:W-:Y:S02]  /*01d0*/  IMAD R3, R11.reuse, UR11, R0 ;  /* 0x0000000b0b037c24 */ /* 0x040fe4000f8e0200 */
[----:B------:R-:W-:-:S04]  /*01e0*/  IMAD.WIDE.U32 R4, R11, UR10, R8 ;  /* 0x0000000a0b047c25 */ /* 0x000fc8000f8e0008 */
[----:B------:R-:W-:Y:S01]  /*01f0*/  IMAD.IADD R3, R5, 0x1, R3 ;  /* 0x0000000105037824 */ /* 0x000fe200078e0203 */
[----:B0-----:R-:W-:-:S04]  /*0200*/  LEA R2, P0, R4, UR6, 0x4 ;  /* 0x0000000604027c11 */ /* 0x001fc8000f8020ff */
[----:B------:R-:W-:Y:S01]  /*0210*/  LEA.HI.X R3, R4, UR7, R3, 0x4, P0 ;  /* 0x0000000704037c11 */ /* 0x000fe200080f2403 */
[----:B------:R-:W0:Y:S04]  /*0220*/  LDCU.64 UR6, c[0x0][0x3a0] ;  /* 0x00007400ff0677ac */ /* 0x000e280008000a00 */
[----:B------:R-:W0:Y:S02]  /*0230*/  LDG.E.64 R4, desc[UR4][R2.64] ;  /* 0x0000000402047981 */ /* 0x000e24000c1e1b00 */
[----:B0-----:R-:W-:-:S07]  /*0240*/  DADD R4, R4, UR6 ;  /* 0x0000000604047e29 */ /* 0x001fce0008000000 */
[----:B------:R-:W-:Y:S01]  /*0250*/  STG.E.64 desc[UR4][R2.64], R4 ;  /* 0x0000000402007986 */ /* 0x000fe2000c101b04 */
[----:B------:R-:W-:Y:S05]  /*0260*/  EXIT ;  /* 0x000000000000794d */ /* 0x000fea0003800000 */
.L_x_0:
[----:B------:R-:W-:-:S00]  /*0270*/  BRA `(.L_x_0) ;  /* 0xfffffffc00fc7947 */ /* 0x000fc0000383ffff */
[----:B------:R-:W-:-:S00]  /*0280*/  NOP ;  /* 0x0000000000007918 */ /* 0x000fc00000000000 */
[----:B------:R-:W-:-:S00]  /*0290*/  NOP ;  /* 0x0000000000007918 */ /* 0x000fc00000000000 */
[----:B------:R-:W-:-:S00]  /*02a0*/  NOP ;  /* 0x0000000000007918 */ /* 0x000fc00000000000 */
[----:B------:R-:W-:-:S00]  /*02b0*/  NOP ;  /* 0x0000000000007918 */ /* 0x000fc00000000000 */
[----:B------:R-:W-:-:S00]  /*02c0*/  NOP ;  /* 0x0000000000007918 */ /* 0x000fc00000000000 */
[----:B------:R-:W-:-:S00]  /*02d0*/  NOP ;  /* 0x0000000000007918 */ /* 0x000fc00000000000 */
[----:B------:R-:W-:-:S00]  /*02e0*/  NOP ;  /* 0x0000000000007918 */ /* 0x000fc00000000000 */
[----:B------:R-:W-:-:S00]  /*02f0*/  NOP ;  /* 0x0000000000007918 */ /* 0x000fc00000000000 */
.L_x_2:


//--------------------- .text._Z13zshift_matrixP7double2id --------------------------
	.section	.text._Z13zshift_matrixP7double2id,"ax",@progbits
	.align	128
        .global         _Z13zshift_matrixP7double2id
        .type           _Z13zshift_matrixP7double2id,@function
        .size           _Z13zshift_matrixP7double2id,(.L_x_3 - _Z13zshift_matrixP7double2id)
        .other          _Z13zshift_matrixP7double2id,@"STO_CUDA_ENTRY STV_DEFAULT"
_Z13zshift_matrixP7double2id:
.text._Z13zshift_matrixP7double2id:
[----:B------:R-:W-:Y:S01]  /*0000*/  LDC R1, c[0x0][0x37c] ;  /* 0x0000df00ff017b82 */ /* 0x000fe20000000800 */
[----:B------:R-:W0:Y:S07]  /*0010*/  S2R R3, SR_TID.X ;  /* 0x0000000000037919 */ /* 0x000e2e0000002100 */
[----:B------:R-:W0:Y:S01]  /*0020*/  S2UR UR4, SR_CTAID.X ;  /* 0x00000000000479c3 */ /* 0x000e220000002500 */
[----:B------:R-:W1:Y:S07]  /*0030*/  LDCU UR6, c[0x0][0x388] ;  /* 0x00007100ff0677ac */ /* 0x000e6e0008000800 */
[----:B------:R-:W0:Y:S02]  /*0040*/  LDC R0, c[0x0][0x360] ;  /* 0x0000d800ff007b82 */ /* 0x000e240000000800 */
[----:B0-----:R-:W-:-:S05]  /*0050*/  IMAD R0, R0, UR4, R3 ;  /* 0x0000000400007c24 */ /* 0x001fca000f8e0203 */
[----:B-1----:R-:W-:-:S13]  /*0060*/  ISETP.GE.AND P0, PT, R0, UR6, PT ;  /* 0x0000000600007c0c */ /* 0x002fda000bf06270 */
[----:B------:R-:W-:Y:S05]  /*0070*/  @P0 EXIT ;  /* 0x000000000000094d */ /* 0x000fea0003800000 */
[----:B------:R-:W0:Y:S01]  /*0080*/  LDC.64 R2, c[0x0][0x380] ;  /* 0x0000e000ff027b82 */ /* 0x000e220000000a00 */
[----:B------:R-:W1:Y:S01]  /*0090*/  LDCU.64 UR4, c[0x0][0x358] ;  /* 0x00006b00ff0477ac */ /* 0x000e620008000a00 */
[----:B------:R-:W-:Y:S01]  /*00a0*/  IMAD R5, R0, UR6, R0 ;  /* 0x0000000600057c24 */ /* 0x000fe2000f8e0200 */
[----:B------:R-:W2:Y:S03]  /*00b0*/  LDCU.64 UR8, c[0x0][0x390] ;  /* 0x00007200ff0877ac */ /* 0x000ea60008000a00 */
[----:B0-----:R-:W-:-:S05]  /*00c0*/  IMAD.WIDE R2, R5, 0x10, R2 ;  /* 0x0000001005027825 */ /* 0x001fca00078e0202 */
[----:B-1----:R-:W2:Y:S02]  /*00d0*/  LDG.E.64 R4, desc[UR4][R2.64] ;  /* 0x0000000402047981 */ /* 0x002ea4000c1e1b00 */
[----:B--2---:R-:W-:-:S07]  /*00e0*/  DADD R4, R4, UR8 ;  /* 0x0000000804047e29 */ /* 0x004fce0008000000 */
[----:B------:R-:W-:Y:S01]  /*00f0*/  STG.E.64 desc[UR4][R2.64], R4 ;  /* 0x0000000402007986 */ /* 0x000fe2000c101b04 */
[----:B------:R-:W-:Y:S05]  /*0100*/  EXIT ;  /* 0x000000000000794d */ /* 0x000fea0003800000 */
.L_x_1:
        /* <DEDUP_REMOVED lines=15> */
.L_x_3:


//--------------------- .nv.shared.reserved.0     --------------------------
	.section	.nv.shared.reserved.0,"aw",@nobits
	.weak		__nv_reservedSMEM_offset_0_alias
	.size		__nv_reservedSMEM_offset_0_alias, 0, 64
	.other		__nv_reservedSMEM_offset_0_alias,@"STO_CUDA_RESERVED_SHARED STV_DEFAULT"
__nv_reservedSMEM_offset_0_alias:
	.zero		0
	.zero		64


//--------------------- .nv.constant0._Z17zshift_mpi_matrixP7double2Pmmmd --------------------------
	.section	.nv.constant0._Z17zshift_mpi_matrixP7double2Pmmmd,"a",@progbits
	.sectionflags	@""
	.align	4
.nv.constant0._Z17zshift_mpi_matrixP7double2Pmmmd:
	.zero		936


//--------------------- .nv.constant0._Z13zshift_matrixP7double2id --------------------------
	.section	.nv.constant0._Z13zshift_matrixP7double2id,"a",@progbits
	.sectionflags	@""
	.align	4
.nv.constant0._Z13zshift_matrixP7double2id:
	.zero		920


//--------------------- SYMBOLS --------------------------

	.type		.nv.reservedSmem.offset0,@object
	.size		.nv.reservedSmem.offset0,0x4
